//
// Generated by NVIDIA NVVM Compiler
//
// Compiler Build ID: CL-36424714
// Cuda compilation tools, release 13.0, V13.0.88
// Based on NVVM 20.0.0
//

.version 9.0
.target sm_100
.address_size 64

	// .globl	_Z7gpu_dotPKdS0_PdPKiS3_S3_

.visible .entry _Z7gpu_dotPKdS0_PdPKiS3_S3_(
	.param .u64 .ptr .align 1 _Z7gpu_dotPKdS0_PdPKiS3_S3__param_0,
	.param .u64 .ptr .align 1 _Z7gpu_dotPKdS0_PdPKiS3_S3__param_1,
	.param .u64 .ptr .align 1 _Z7gpu_dotPKdS0_PdPKiS3_S3__param_2,
	.param .u64 .ptr .align 1 _Z7gpu_dotPKdS0_PdPKiS3_S3__param_3,
	.param .u64 .ptr .align 1 _Z7gpu_dotPKdS0_PdPKiS3_S3__param_4,
	.param .u64 .ptr .align 1 _Z7gpu_dotPKdS0_PdPKiS3_S3__param_5
)
{
	.reg .pred 	%p<10>;
	.reg .b32 	%r<44>;
	.reg .b64 	%rd<45>;
	.reg .b64 	%fd<68>;

	ld.param.u64 	%rd5, [_Z7gpu_dotPKdS0_PdPKiS3_S3__param_0];
	ld.param.u64 	%rd6, [_Z7gpu_dotPKdS0_PdPKiS3_S3__param_1];
	ld.param.u64 	%rd3, [_Z7gpu_dotPKdS0_PdPKiS3_S3__param_2];
	ld.param.u64 	%rd4, [_Z7gpu_dotPKdS0_PdPKiS3_S3__param_3];
	ld.param.u64 	%rd7, [_Z7gpu_dotPKdS0_PdPKiS3_S3__param_4];
	ld.param.u64 	%rd8, [_Z7gpu_dotPKdS0_PdPKiS3_S3__param_5];
	cvta.to.global.u64 	%rd1, %rd6;
	cvta.to.global.u64 	%rd2, %rd5;
	cvta.to.global.u64 	%rd9, %rd7;
	cvta.to.global.u64 	%rd10, %rd8;
	mov.u32 	%r22, %ctaid.y;
	mov.u32 	%r23, %ntid.y;
	mov.u32 	%r24, %tid.y;
	mad.lo.s32 	%r1, %r22, %r23, %r24;
	mov.u32 	%r25, %ctaid.x;
	mov.u32 	%r26, %ntid.x;
	mov.u32 	%r27, %tid.x;
	mad.lo.s32 	%r2, %r25, %r26, %r27;
	ld.global.u32 	%r3, [%rd10];
	setp.lt.s32 	%p1, %r3, 1;
	ld.global.u32 	%r4, [%rd9];
	mov.f64 	%fd67, 0d0000000000000000;
	@%p1 bra 	$L__BB0_12;
	cvta.to.global.u64 	%rd11, %rd4;
	ld.global.u32 	%r29, [%rd11];
	mul.lo.s32 	%r5, %r29, %r1;
	and.b32  	%r6, %r3, 7;
	setp.lt.u32 	%p2, %r3, 8;
	mov.b32 	%r42, 0;
	mov.f64 	%fd67, 0d0000000000000000;
	@%p2 bra 	$L__BB0_4;
	and.b32  	%r42, %r3, 2147483640;
	neg.s32 	%r40, %r42;
	shl.b32 	%r9, %r4, 3;
	mov.f64 	%fd67, 0d0000000000000000;
	mul.wide.s32 	%rd16, %r4, 8;
	mov.u32 	%r38, %r5;
	mov.u32 	%r39, %r2;
$L__BB0_3:
	.pragma "nounroll";
	mul.wide.s32 	%rd12, %r38, 8;
	add.s64 	%rd13, %rd2, %rd12;
	ld.global.f64 	%fd17, [%rd13];
	mul.wide.s32 	%rd14, %r39, 8;
	add.s64 	%rd15, %rd1, %rd14;
	ld.global.f64 	%fd18, [%rd15];
	fma.rn.f64 	%fd19, %fd17, %fd18, %fd67;
	ld.global.f64 	%fd20, [%rd13+8];
	add.s64 	%rd17, %rd15, %rd16;
	ld.global.f64 	%fd21, [%rd17];
	fma.rn.f64 	%fd22, %fd20, %fd21, %fd19;
	ld.global.f64 	%fd23, [%rd13+16];
	add.s64 	%rd18, %rd17, %rd16;
	ld.global.f64 	%fd24, [%rd18];
	fma.rn.f64 	%fd25, %fd23, %fd24, %fd22;
	ld.global.f64 	%fd26, [%rd13+24];
	add.s64 	%rd19, %rd18, %rd16;
	ld.global.f64 	%fd27, [%rd19];
	fma.rn.f64 	%fd28, %fd26, %fd27, %fd25;
	ld.global.f64 	%fd29, [%rd13+32];
	add.s64 	%rd20, %rd19, %rd16;
	ld.global.f64 	%fd30, [%rd20];
	fma.rn.f64 	%fd31, %fd29, %fd30, %fd28;
	ld.global.f64 	%fd32, [%rd13+40];
	add.s64 	%rd21, %rd20, %rd16;
	ld.global.f64 	%fd33, [%rd21];
	fma.rn.f64 	%fd34, %fd32, %fd33, %fd31;
	ld.global.f64 	%fd35, [%rd13+48];
	add.s64 	%rd22, %rd21, %rd16;
	ld.global.f64 	%fd36, [%rd22];
	fma.rn.f64 	%fd37, %fd35, %fd36, %fd34;
	ld.global.f64 	%fd38, [%rd13+56];
	add.s64 	%rd23, %rd22, %rd16;
	ld.global.f64 	%fd39, [%rd23];
	fma.rn.f64 	%fd67, %fd38, %fd39, %fd37;
	add.s32 	%r40, %r40, 8;
	add.s32 	%r39, %r39, %r9;
	add.s32 	%r38, %r38, 8;
	setp.ne.s32 	%p3, %r40, 0;
	@%p3 bra 	$L__BB0_3;
$L__BB0_4:
	setp.eq.s32 	%p4, %r6, 0;
	@%p4 bra 	$L__BB0_12;
	and.b32  	%r17, %r3, 3;
	setp.lt.u32 	%p5, %r6, 4;
	@%p5 bra 	$L__BB0_7;
	add.s32 	%r30, %r5, %r42;
	mul.wide.s32 	%rd24, %r30, 8;
	add.s64 	%rd25, %rd2, %rd24;
	ld.global.f64 	%fd41, [%rd25];
	mad.lo.s32 	%r31, %r4, %r42, %r2;
	mul.wide.s32 	%rd26, %r31, 8;
	add.s64 	%rd27, %rd1, %rd26;
	ld.global.f64 	%fd42, [%rd27];
	fma.rn.f64 	%fd43, %fd41, %fd42, %fd67;
	ld.global.f64 	%fd44, [%rd25+8];
	mul.wide.s32 	%rd28, %r4, 8;
	add.s64 	%rd29, %rd27, %rd28;
	ld.global.f64 	%fd45, [%rd29];
	fma.rn.f64 	%fd46, %fd44, %fd45, %fd43;
	ld.global.f64 	%fd47, [%rd25+16];
	add.s64 	%rd30, %rd29, %rd28;
	ld.global.f64 	%fd48, [%rd30];
	fma.rn.f64 	%fd49, %fd47, %fd48, %fd46;
	ld.global.f64 	%fd50, [%rd25+24];
	add.s64 	%rd31, %rd30, %rd28;
	ld.global.f64 	%fd51, [%rd31];
	fma.rn.f64 	%fd67, %fd50, %fd51, %fd49;
	add.s32 	%r42, %r42, 4;
$L__BB0_7:
	setp.eq.s32 	%p6, %r17, 0;
	@%p6 bra 	$L__BB0_12;
	setp.eq.s32 	%p7, %r17, 1;
	@%p7 bra 	$L__BB0_10;
	add.s32 	%r32, %r5, %r42;
	mul.wide.s32 	%rd32, %r32, 8;
	add.s64 	%rd33, %rd2, %rd32;
	ld.global.f64 	%fd53, [%rd33];
	mad.lo.s32 	%r33, %r4, %r42, %r2;
	mul.wide.s32 	%rd34, %r33, 8;
	add.s64 	%rd35, %rd1, %rd34;
	ld.global.f64 	%fd54, [%rd35];
	fma.rn.f64 	%fd55, %fd53, %fd54, %fd67;
	ld.global.f64 	%fd56, [%rd33+8];
	mul.wide.s32 	%rd36, %r4, 8;
	add.s64 	%rd37, %rd35, %rd36;
	ld.global.f64 	%fd57, [%rd37];
	fma.rn.f64 	%fd67, %fd56, %fd57, %fd55;
	add.s32 	%r42, %r42, 2;
$L__BB0_10:
	and.b32  	%r34, %r3, 1;
	setp.eq.b32 	%p8, %r34, 1;
	not.pred 	%p9, %p8;
	@%p9 bra 	$L__BB0_12;
	add.s32 	%r35, %r5, %r42;
	mul.wide.s32 	%rd38, %r35, 8;
	add.s64 	%rd39, %rd2, %rd38;
	ld.global.f64 	%fd58, [%rd39];
	mad.lo.s32 	%r36, %r4, %r42, %r2;
	mul.wide.s32 	%rd40, %r36, 8;
	add.s64 	%rd41, %rd1, %rd40;
	ld.global.f64 	%fd59, [%rd41];
	fma.rn.f64 	%fd67, %fd58, %fd59, %fd67;
$L__BB0_12:
	cvta.to.global.u64 	%rd42, %rd3;
	mad.lo.s32 	%r37, %r4, %r1, %r2;
	mul.wide.s32 	%rd43, %r37, 8;
	add.s64 	%rd44, %rd42, %rd43;
	st.global.f64 	[%rd44], %fd67;
	ret;

}


// ===== COMPILED SASS (sm_100) =====

	.target	sm_100

	.elftype	@"ET_EXEC"


//--------------------- .note.nv.tkinfo           --------------------------
	.section	.note.nv.tkinfo,"",@"SHT_NOTE"
	.sectionflags	@"SHF_NOTE_NV_TKINFO"
	.tkinfo
        /*0018*/ 	.word	0x00000002
        /*0030*/ 	.string	""
        /*0030*/ 	.string	"ptxas"
        /*0030*/ 	.string	"Cuda compilation tools, release 13.0, V13.0.88"
        /*0030*/ 	.string	"Build cuda_13.0.r13.0/compiler.36424714_0"
        /*0030*/ 	.string	"-arch sm_100 -m 64 "



//--------------------- .note.nv.cuinfo           --------------------------
	.section	.note.nv.cuinfo,"",@"SHT_NOTE"
	.sectionflags	@"SHF_NOTE_NV_CUINFO"
        /*0018*/ 	.short	0x0002
        /*001a*/ 	.short	0x0064
        /*001c*/ 	.short	0x0082
	.zero		2


//--------------------- .nv.info                  --------------------------
	.section	.nv.info,"",@"SHT_CUDA_INFO"
	.align	4


	//----- nvinfo : EIATTR_REGCOUNT
	.align		4
        /*0000*/ 	.byte	0x04, 0x2f
        /*0002*/ 	.short	(.L_1 - .L_0)
	.align		4
.L_0:
        /*0004*/ 	.word	index@(_Z7gpu_dotPKdS0_PdPKiS3_S3_)
        /*0008*/ 	.word	0x00000020


	//----- nvinfo : EIATTR_FRAME_SIZE
	.align		4
.L_1:
        /*000c*/ 	.byte	0x04, 0x11
        /*000e*/ 	.short	(.L_3 - .L_2)
	.align		4
.L_2:
        /*0010*/ 	.word	index@(_Z7gpu_dotPKdS0_PdPKiS3_S3_)
        /*0014*/ 	.word	0x00000000


	//----- nvinfo : EIATTR_MIN_STACK_SIZE
	.align		4
.L_3:
        /*0018*/ 	.byte	0x04, 0x12
        /*001a*/ 	.short	(.L_5 - .L_4)
	.align		4
.L_4:
        /*001c*/ 	.word	index@(_Z7gpu_dotPKdS0_PdPKiS3_S3_)
        /*0020*/ 	.word	0x00000000
.L_5:


//--------------------- .nv.compat                --------------------------
	.section	.nv.compat,"",@"SHT_CUDA_COMPAT_INFO"
	.align	4
        /*0000*/ 	.byte	0x02, 0x09, 0x00, 0x00, 0x02, 0x02, 0x01, 0x00, 0x02, 0x05, 0x05, 0x00, 0x03, 0x07, 0x01, 0x01
        /*0010*/ 	.byte	0x02, 0x03, 0x00, 0x00, 0x02, 0x06, 0x01, 0x00, 0x04, 0x0b, 0x08, 0x00, 0x01, 0x00, 0x00, 0x00
        /*0020*/ 	.byte	0x00, 0x00, 0x00, 0x00


//--------------------- .nv.info._Z7gpu_dotPKdS0_PdPKiS3_S3_ --------------------------
	.section	.nv.info._Z7gpu_dotPKdS0_PdPKiS3_S3_,"",@"SHT_CUDA_INFO"
	.sectionflags	@""
	.align	4


	//----- nvinfo : EIATTR_CUDA_API_VERSION
	.align		4
        /*0000*/ 	.byte	0x04, 0x37
        /*0002*/ 	.short	(.L_7 - .L_6)
.L_6:
        /*0004*/ 	.word	0x00000082


	//----- nvinfo : EIATTR_KPARAM_INFO
	.align		4
.L_7:
        /*0008*/ 	.byte	0x04, 0x17
        /*000a*/ 	.short	(.L_9 - .L_8)
.L_8:
        /*000c*/ 	.word	0x00000000
        /*0010*/ 	.short	0x0005
        /*0012*/ 	.short	0x0028
        /*0014*/ 	.byte	0x00, 0xf5, 0x21, 0x00


	//----- nvinfo : EIATTR_KPARAM_INFO
	.align		4
.L_9:
        /*0018*/ 	.byte	0x04, 0x17
        /*001a*/ 	.short	(.L_11 - .L_10)
.L_10:
        /*001c*/ 	.word	0x00000000
        /*0020*/ 	.short	0x0004
        /*0022*/ 	.short	0x0020
        /*0024*/ 	.byte	0x00, 0xf5, 0x21, 0x00


	//----- nvinfo : EIATTR_KPARAM_INFO
	.align		4
.L_11:
        /*0028*/ 	.byte	0x04, 0x17
        /*002a*/ 	.short	(.L_13 - .L_12)
.L_12:
        /*002c*/ 	.word	0x00000000
        /*0030*/ 	.short	0x0003
        /*0032*/ 	.short	0x0018
        /*0034*/ 	.byte	0x00, 0xf5, 0x21, 0x00


	//----- nvinfo : EIATTR_KPARAM_INFO
	.align		4
.L_13:
        /*0038*/ 	.byte	0x04, 0x17
        /*003a*/ 	.short	(.L_15 - .L_14)
.L_14:
        /*003c*/ 	.word	0x00000000
        /*0040*/ 	.short	0x0002
        /*0042*/ 	.short	0x0010
        /*0044*/ 	.byte	0x00, 0xf5, 0x21, 0x00


	//----- nvinfo : EIATTR_KPARAM_INFO
	.align		4
.L_15:
        /*0048*/ 	.byte	0x04, 0x17
        /*004a*/ 	.short	(.L_17 - .L_16)
.L_16:
        /*004c*/ 	.word	0x00000000
        /*0050*/ 	.short	0x0001
        /*0052*/ 	.short	0x0008
        /*0054*/ 	.byte	0x00, 0xf5, 0x21, 0x00


	//----- nvinfo : EIATTR_KPARAM_INFO
	.align		4
.L_17:
        /*0058*/ 	.byte	0x04, 0x17
        /*005a*/ 	.short	(.L_19 - .L_18)
.L_18:
        /*005c*/ 	.word	0x00000000
        /*0060*/ 	.short	0x0000
        /*0062*/ 	.short	0x0000
        /*0064*/ 	.byte	0x00, 0xf5, 0x21, 0x00


	//----- nvinfo : EIATTR_SPARSE_MMA_MASK
	.align		4
.L_19:
        /*0068*/ 	.byte	0x03, 0x50
        /*006a*/ 	.short	0x0000


	//----- nvinfo : EIATTR_MAXREG_COUNT
	.align		4
        /*006c*/ 	.byte	0x03, 0x1b
        /*006e*/ 	.short	0x00ff


	//----- nvinfo : EIATTR_MERCURY_ISA_VERSION
	.align		4
        /*0070*/ 	.byte	0x03, 0x5f
        /*0072*/ 	.short	0x0101


	//----- nvinfo : EIATTR_VRC_CTA_INIT_COUNT
	.align		4
        /*0074*/ 	.byte	0x02, 0x4a
	.zero		1
	.zero		1


	//----- nvinfo : EIATTR_EXIT_INSTR_OFFSETS
	.align		4
        /*0078*/ 	.byte	0x04, 0x1c
        /*007a*/ 	.short	(.L_21 - .L_20)


	//   ....[0]....
.L_20:
        /*007c*/ 	.word	0x00000810


	//----- nvinfo : EIATTR_CBANK_PARAM_SIZE
	.align		4
.L_21:
        /*0080*/ 	.byte	0x03, 0x19
        /*0082*/ 	.short	0x0030


	//----- nvinfo : EIATTR_PARAM_CBANK
	.align		4
        /*0084*/ 	.byte	0x04, 0x0a
        /*0086*/ 	.short	(.L_23 - .L_22)
	.align		4
.L_22:
        /*0088*/ 	.word	index@(.nv.constant0._Z7gpu_dotPKdS0_PdPKiS3_S3_)
        /*008c*/ 	.short	0x0380
        /*008e*/ 	.short	0x0030


	//----- nvinfo : EIATTR_SW_WAR
	.align		4
.L_23:
        /*0090*/ 	.byte	0x04, 0x36
        /*0092*/ 	.short	(.L_25 - .L_24)
.L_24:
        /*0094*/ 	.word	0x00000008
.L_25:


//--------------------- .nv.callgraph             --------------------------
	.section	.nv.callgraph,"",@"SHT_CUDA_CALLGRAPH"
	.align	4
	.sectionentsize	8
	.align		4
        /*0000*/ 	.word	0x00000000
	.align		4
        /*0004*/ 	.word	0xffffffff
	.align		4
        /*0008*/ 	.word	0x00000000
	.align		4
        /*000c*/ 	.word	0xfffffffe
	.align		4
        /*0010*/ 	.word	0x00000000
	.align		4
        /*0014*/ 	.word	0xfffffffd
	.align		4
        /*0018*/ 	.word	0x00000000
	.align		4
        /*001c*/ 	.word	0xfffffffc


//--------------------- .text._Z7gpu_dotPKdS0_PdPKiS3_S3_ --------------------------
	.section	.text._Z7gpu_dotPKdS0_PdPKiS3_S3_,"ax",@progbits
	.align	128
        .global         _Z7gpu_dotPKdS0_PdPKiS3_S3_
        .type           _Z7gpu_dotPKdS0_PdPKiS3_S3_,@function
        .size           _Z7gpu_dotPKdS0_PdPKiS3_S3_,(.L_x_5 - _Z7gpu_dotPKdS0_PdPKiS3_S3_)
        .other          _Z7gpu_dotPKdS0_PdPKiS3_S3_,@"STO_CUDA_ENTRY STV_DEFAULT"
_Z7gpu_dotPKdS0_PdPKiS3_S3_:
.text._Z7gpu_dotPKdS0_PdPKiS3_S3_:
[----:B------:R-:W-:Y:S08]  /*0000*/  LDC R1, c[0x0][0x37c] ;  /* 0x0000df00ff017b82 */ /* 0x000ff00000000800 */
[----:B------:R-:W0:Y:S01]  /*0010*/  LDC.64 R6, c[0x0][0x3a8] ;  /* 0x0000ea00ff067b82 */ /* 0x000e220000000a00 */
[----:B------:R-:W0:Y:S07]  /*0020*/  LDCU.64 UR4, c[0x0][0x358] ;  /* 0x00006b00ff0477ac */ /* 0x000e2e0008000a00 */
[----:B------:R-:W1:Y:S01]  /*0030*/  LDC.64 R8, c[0x0][0x3a0] ;  /* 0x0000e800ff087b82 */ /* 0x000e620000000a00 */
[----:B0-----:R-:W2:Y:S01]  /*0040*/  LDG.E R0, desc[UR4][R6.64] ;  /* 0x0000000406007981 */ /* 0x001ea2000c1e1900 */
[----:B------:R-:W0:Y:S01]  /*0050*/  S2R R4, SR_TID.Y ;  /* 0x0000000000047919 */ /* 0x000e220000002200 */
[----:B------:R-:W3:Y:S05]  /*0060*/  S2R R10, SR_TID.X ;  /* 0x00000000000a7919 */ /* 0x000eea0000002100 */
[----:B------:R-:W0:Y:S01]  /*0070*/  LDC R3, c[0x0][0x364] ;  /* 0x0000d900ff037b82 */ /* 0x000e220000000800 */
[----:B-1----:R1:W5:Y:S01]  /*0080*/  LDG.E R2, desc[UR4][R8.64] ;  /* 0x0000000408027981 */ /* 0x002362000c1e1900 */
[----:B------:R-:W-:-:S06]  /*0090*/  CS2R R12, SRZ ;  /* 0x00000000000c7805 */ /* 0x000fcc000001ff00 */
[----:B------:R-:W0:Y:S08]  /*00a0*/  S2UR UR6, SR_CTAID.Y ;  /* 0x00000000000679c3 */ /* 0x000e300000002600 */
[----:B------:R-:W3:Y:S08]  /*00b0*/  S2UR UR7, SR_CTAID.X ;  /* 0x00000000000779c3 */ /* 0x000ef00000002500 */
[----:B------:R-:W3:Y:S01]  /*00c0*/  LDC R5, c[0x0][0x360] ;  /* 0x0000d800ff057b82 */ /* 0x000ee20000000800 */
[----:B0-----:R-:W-:-:S02]  /*00d0*/  IMAD R3, R3, UR6, R4 ;  /* 0x0000000603037c24 */ /* 0x001fc4000f8e0204 */
[----:B---3--:R-:W-:Y:S01]  /*00e0*/  IMAD R5, R5, UR7, R10 ;  /* 0x0000000705057c24 */ /* 0x008fe2000f8e020a */
[----:B--2---:R-:W-:-:S13]  /*00f0*/  ISETP.GE.AND P0, PT, R0, 0x1, PT ;  /* 0x000000010000780c */ /* 0x004fda0003f06270 */
[----:B-1----:R-:W-:Y:S05]  /*0100*/  @!P0 BRA `(.L_x_0) ;  /* 0x0000000400b08947 */ /* 0x002fea0003800000 */
[----:B------:R-:W0:Y:S02]  /*0110*/  LDC.64 R8, c[0x0][0x398] ;  /* 0x0000e600ff087b82 */ /* 0x000e240000000a00 */
[----:B0-----:R-:W2:Y:S01]  /*0120*/  LDG.E R8, desc[UR4][R8.64] ;  /* 0x0000000408087981 */ /* 0x001ea2000c1e1900 */
[C---:B------:R-:W-:Y:S01]  /*0130*/  ISETP.GE.U32.AND P1, PT, R0.reuse, 0x8, PT ;  /* 0x000000080000780c */ /* 0x040fe20003f26070 */
[----:B------:R-:W-:Y:S01]  /*0140*/  HFMA2 R7, -RZ, RZ, 0, 0 ;  /* 0x00000000ff077431 */ /* 0x000fe200000001ff */
[----:B------:R-:W-:Y:S02]  /*0150*/  LOP3.LUT R6, R0, 0x7, RZ, 0xc0, !PT ;  /* 0x0000000700067812 */ /* 0x000fe400078ec0ff */
[----:B------:R-:W-:Y:S02]  /*0160*/  CS2R R12, SRZ ;  /* 0x00000000000c7805 */ /* 0x000fe4000001ff00 */
[----:B------:R-:W-:Y:S01]  /*0170*/  ISETP.NE.AND P0, PT, R6, RZ, PT ;  /* 0x000000ff0600720c */ /* 0x000fe20003f05270 */
[----:B--2---:R-:W-:-:S06]  /*0180*/  IMAD R24, R3, R8, RZ ;  /* 0x0000000803187224 */ /* 0x004fcc00078e02ff */
[----:B------:R-:W-:Y:S06]  /*0190*/  @!P1 BRA `(.L_x_1) ;  /* 0x0000000000b49947 */ /* 0x000fec0003800000 */
[----:B------:R-:W-:Y:S02]  /*01a0*/  LOP3.LUT R7, R0, 0x7ffffff8, RZ, 0xc0, !PT ;  /* 0x7ffffff800077812 */ /* 0x000fe400078ec0ff */
[----:B------:R-:W-:Y:S02]  /*01b0*/  CS2R R12, SRZ ;  /* 0x00000000000c7805 */ /* 0x000fe4000001ff00 */
[----:B------:R-:W-:Y:S02]  /*01c0*/  MOV R4, R24 ;  /* 0x0000001800047202 */ /* 0x000fe40000000f00 */
[----:B------:R-:W-:Y:S02]  /*01d0*/  MOV R25, R5 ;  /* 0x0000000500197202 */ /* 0x000fe40000000f00 */
[----:B------:R-:W-:-:S07]  /*01e0*/  IADD3 R26, PT, PT, -R7, RZ, RZ ;  /* 0x000000ff071a7210 */ /* 0x000fce0007ffe1ff */
.L_x_2:
[----:B------:R-:W0:Y:S08]  /*01f0*/  LDC.64 R22, c[0x0][0x380] ;  /* 0x0000e000ff167b82 */ /* 0x000e300000000a00 */
[----:B------:R-:W1:Y:S01]  /*0200*/  LDC.64 R18, c[0x0][0x388] ;  /* 0x0000e200ff127b82 */ /* 0x000e620000000a00 */
[----:B0-----:R-:W-:-:S05]  /*0210*/  IMAD.WIDE R22, R4, 0x8, R22 ;  /* 0x0000000804167825 */ /* 0x001fca00078e0216 */
[----:B------:R-:W2:Y:S01]  /*0220*/  LDG.E.64 R10, desc[UR4][R22.64] ;  /* 0x00000004160a7981 */ /* 0x000ea2000c1e1b00 */
[----:B-1----:R-:W-:-:S03]  /*0230*/  IMAD.WIDE R18, R25, 0x8, R18 ;  /* 0x0000000819127825 */ /* 0x002fc600078e0212 */
[----:B------:R-:W3:Y:S04]  /*0240*/  LDG.E.64 R8, desc[UR4][R22.64+0x8] ;  /* 0x0000080416087981 */ /* 0x000ee8000c1e1b00 */
[----:B------:R-:W2:Y:S01]  /*0250*/  LDG.E.64 R16, desc[UR4][R18.64] ;  /* 0x0000000412107981 */ /* 0x000ea2000c1e1b00 */
[----:B-----5:R-:W-:-:S05]  /*0260*/  IMAD.WIDE R28, R2, 0x8, R18 ;  /* 0x00000008021c7825 */ /* 0x020fca00078e0212 */
[----:B------:R-:W3:Y:S01]  /*0270*/  LDG.E.64 R14, desc[UR4][R28.64] ;  /* 0x000000041c0e7981 */ /* 0x000ee2000c1e1b00 */
[----:B------:R-:W-:Y:S01]  /*0280*/  IMAD.WIDE R20, R2, 0x8, R28 ;  /* 0x0000000802147825 */ /* 0x000fe200078e021c */
[----:B--2---:R-:W-:Y:S02]  /*0290*/  DFMA R16, R10, R16, R12 ;  /* 0x000000100a10722b */ /* 0x004fe4000000000c */
[----:B------:R-:W2:Y:S04]  /*02a0*/  LDG.E.64 R12, desc[UR4][R22.64+0x10] ;  /* 0x00001004160c7981 */ /* 0x000ea8000c1e1b00 */
[----:B------:R0:W2:Y:S02]  /*02b0*/  LDG.E.64 R10, desc[UR4][R20.64] ;  /* 0x00000004140a7981 */ /* 0x0000a4000c1e1b00 */
[----:B---3--:R-:W-:-:S02]  /*02c0*/  DFMA R14, R8, R14, R16 ;  /* 0x0000000e080e722b */ /* 0x008fc40000000010 */
[----:B------:R-:W3:Y:S01]  /*02d0*/  LDG.E.64 R8, desc[UR4][R22.64+0x18] ;  /* 0x0000180416087981 */ /* 0x000ee2000c1e1b00 */
[----:B0-----:R-:W-:-:S05]  /*02e0*/  IMAD.WIDE R20, R2, 0x8, R20 ;  /* 0x0000000802147825 */ /* 0x001fca00078e0214 */
[----:B------:R-:W3:Y:S01]  /*02f0*/  LDG.E.64 R16, desc[UR4][R20.64] ;  /* 0x0000000414107981 */ /* 0x000ee2000c1e1b00 */
[C---:B------:R-:W-:Y:S01]  /*0300*/  IMAD.WIDE R18, R2.reuse, 0x8, R20 ;  /* 0x0000000802127825 */ /* 0x040fe200078e0214 */
[----:B--2---:R-:W-:Y:S02]  /*0310*/  DFMA R10, R12, R10, R14 ;  /* 0x0000000a0c0a722b */ /* 0x004fe4000000000e */
[----:B------:R-:W2:Y:S04]  /*0320*/  LDG.E.64 R20, desc[UR4][R22.64+0x38] ;  /* 0x0000380416147981 */ /* 0x000ea8000c1e1b00 */
[----:B------:R-:W4:Y:S04]  /*0330*/  LDG.E.64 R14, desc[UR4][R22.64+0x20] ;  /* 0x00002004160e7981 */ /* 0x000f28000c1e1b00 */
[----:B------:R-:W4:Y:S01]  /*0340*/  LDG.E.64 R12, desc[UR4][R18.64] ;  /* 0x00000004120c7981 */ /* 0x000f22000c1e1b00 */
[----:B------:R-:W-:Y:S01]  /*0350*/  IMAD.WIDE R28, R2, 0x8, R18 ;  /* 0x00000008021c7825 */ /* 0x000fe200078e0212 */
[----:B---3--:R-:W-:-:S02]  /*0360*/  DFMA R16, R8, R16, R10 ;  /* 0x000000100810722b */ /* 0x008fc4000000000a */
[----:B------:R-:W3:Y:S04]  /*0370*/  LDG.E.64 R8, desc[UR4][R22.64+0x28] ;  /* 0x0000280416087981 */ /* 0x000ee8000c1e1b00 */
[----:B------:R0:W3:Y:S02]  /*0380*/  LDG.E.64 R10, desc[UR4][R28.64] ;  /* 0x000000041c0a7981 */ /* 0x0000e4000c1e1b00 */
[----:B0-----:R-:W-:-:S04]  /*0390*/  IMAD.WIDE R28, R2, 0x8, R28 ;  /* 0x00000008021c7825 */ /* 0x001fc800078e021c */
[----:B------:R-:W-:-:S06]  /*03a0*/  IMAD.WIDE R18, R2, 0x8, R28 ;  /* 0x0000000802127825 */ /* 0x000fcc00078e021c */
[----:B------:R-:W2:Y:S01]  /*03b0*/  LDG.E.64 R18, desc[UR4][R18.64] ;  /* 0x0000000412127981 */ /* 0x000ea2000c1e1b00 */
[----:B----4-:R-:W-:-:S03]  /*03c0*/  DFMA R12, R14, R12, R16 ;  /* 0x0000000c0e0c722b */ /* 0x010fc60000000010 */
[----:B------:R-:W4:Y:S04]  /*03d0*/  LDG.E.64 R14, desc[UR4][R22.64+0x30] ;  /* 0x00003004160e7981 */ /* 0x000f28000c1e1b00 */
[----:B------:R-:W4:Y:S01]  /*03e0*/  LDG.E.64 R16, desc[UR4][R28.64] ;  /* 0x000000041c107981 */ /* 0x000f22000c1e1b00 */
[----:B------:R-:W-:Y:S01]  /*03f0*/  IADD3 R26, PT, PT, R26, 0x8, RZ ;  /* 0x000000081a1a7810 */ /* 0x000fe20007ffe0ff */
[----:B---3--:R-:W-:-:S03]  /*0400*/  DFMA R8, R8, R10, R12 ;  /* 0x0000000a0808722b */ /* 0x008fc6000000000c */
[----:B------:R-:W-:Y:S02]  /*0410*/  ISETP.NE.AND P1, PT, R26, RZ, PT ;  /* 0x000000ff1a00720c */ /* 0x000fe40003f25270 */
[----:B------:R-:W-:Y:S02]  /*0420*/  IADD3 R4, PT, PT, R4, 0x8, RZ ;  /* 0x0000000804047810 */ /* 0x000fe40007ffe0ff */
[----:B------:R-:W-:Y:S01]  /*0430*/  LEA R25, R2, R25, 0x3 ;  /* 0x0000001902197211 */ /* 0x000fe200078e18ff */
[----:B----4-:R-:W-:-:S08]  /*0440*/  DFMA R8, R14, R16, R8 ;  /* 0x000000100e08722b */ /* 0x010fd00000000008 */
[----:B--2---:R-:W-:Y:S01]  /*0450*/  DFMA R12, R20, R18, R8 ;  /* 0x00000012140c722b */ /* 0x004fe20000000008 */
[----:B------:R-:W-:Y:S10]  /*0460*/  @P1 BRA `(.L_x_2) ;  /* 0xfffffffc00601947 */ /* 0x000ff4000383ffff */
.L_x_1:
[----:B------:R-:W-:Y:S05]  /*0470*/  @!P0 BRA `(.L_x_0) ;  /* 0x0000000000d48947 */ /* 0x000fea0003800000 */
[----:B------:R-:W-:Y:S02]  /*0480*/  ISETP.GE.U32.AND P0, PT, R6, 0x4, PT ;  /* 0x000000040600780c */ /* 0x000fe40003f06070 */
[----:B------:R-:W-:-:S04]  /*0490*/  LOP3.LUT R4, R0, 0x3, RZ, 0xc0, !PT ;  /* 0x0000000300047812 */ /* 0x000fc800078ec0ff */
[----:B------:R-:W-:-:S07]  /*04a0*/  ISETP.NE.AND P1, PT, R4, RZ, PT ;  /* 0x000000ff0400720c */ /* 0x000fce0003f25270 */
[----:B------:R-:W-:Y:S06]  /*04b0*/  @!P0 BRA `(.L_x_3) ;  /* 0x0000000000588947 */ /* 0x000fec0003800000 */
[----:B------:R-:W0:Y:S01]  /*04c0*/  LDC.64 R28, c[0x0][0x380] ;  /* 0x0000e000ff1c7b82 */ /* 0x000e220000000a00 */
[-C--:B------:R-:W-:Y:S01]  /*04d0*/  IADD3 R9, PT, PT, R24, R7.reuse, RZ ;  /* 0x0000000718097210 */ /* 0x080fe20007ffe0ff */
[----:B-----5:R-:W-:-:S06]  /*04e0*/  IMAD R15, R2, R7, R5 ;  /* 0x00000007020f7224 */ /* 0x020fcc00078e0205 */
[----:B------:R-:W1:Y:S01]  /*04f0*/  LDC.64 R10, c[0x0][0x388] ;  /* 0x0000e200ff0a7b82 */ /* 0x000e620000000a00 */
[----:B0-----:R-:W-:-:S05]  /*0500*/  IMAD.WIDE R28, R9, 0x8, R28 ;  /* 0x00000008091c7825 */ /* 0x001fca00078e021c */
[----:B------:R-:W2:Y:S01]  /*0510*/  LDG.E.64 R26, desc[UR4][R28.64] ;  /* 0x000000041c1a7981 */ /* 0x000ea2000c1e1b00 */
[----:B-1----:R-:W-:-:S05]  /*0520*/  IMAD.WIDE R10, R15, 0x8, R10 ;  /* 0x000000080f0a7825 */ /* 0x002fca00078e020a */
[----:B------:R-:W2:Y:S01]  /*0530*/  LDG.E.64 R8, desc[UR4][R10.64] ;  /* 0x000000040a087981 */ /* 0x000ea2000c1e1b00 */
[----:B------:R-:W-:-:S05]  /*0540*/  IMAD.WIDE R16, R2, 0x8, R10 ;  /* 0x0000000802107825 */ /* 0x000fca00078e020a */
[----:B------:R-:W3:Y:S01]  /*0550*/  LDG.E.64 R14, desc[UR4][R16.64] ;  /* 0x00000004100e7981 */ /* 0x000ee2000c1e1b00 */
[----:B------:R-:W-:-:S03]  /*0560*/  IMAD.WIDE R20, R2, 0x8, R16 ;  /* 0x0000000802147825 */ /* 0x000fc600078e0210 */
[----:B------:R-:W3:Y:S04]  /*0570*/  LDG.E.64 R10, desc[UR4][R28.64+0x8] ;  /* 0x000008041c0a7981 */ /* 0x000ee8000c1e1b00 */
[----:B------:R-:W4:Y:S01]  /*0580*/  LDG.E.64 R18, desc[UR4][R20.64] ;  /* 0x0000000414127981 */ /* 0x000f22000c1e1b00 */
[----:B------:R-:W-:-:S03]  /*0590*/  IMAD.WIDE R22, R2, 0x8, R20 ;  /* 0x0000000802167825 */ /* 0x000fc600078e0214 */
[----:B------:R-:W4:Y:S04]  /*05a0*/  LDG.E.64 R16, desc[UR4][R28.64+0x10] ;  /* 0x000010041c107981 */ /* 0x000f28000c1e1b00 */
[----:B------:R-:W4:Y:S04]  /*05b0*/  LDG.E.64 R22, desc[UR4][R22.64] ;  /* 0x0000000416167981 */ /* 0x000f28000c1e1b00 */
[----:B------:R-:W4:Y:S01]  /*05c0*/  LDG.E.64 R20, desc[UR4][R28.64+0x18] ;  /* 0x000018041c147981 */ /* 0x000f22000c1e1b00 */
[----:B------:R-:W-:Y:S01]  /*05d0*/  IADD3 R7, PT, PT, R7, 0x4, RZ ;  /* 0x0000000407077810 */ /* 0x000fe20007ffe0ff */
[----:B--2---:R-:W-:-:S08]  /*05e0*/  DFMA R8, R26, R8, R12 ;  /* 0x000000081a08722b */ /* 0x004fd0000000000c */
[----:B---3--:R-:W-:-:S08]  /*05f0*/  DFMA R8, R10, R14, R8 ;  /* 0x0000000e0a08722b */ /* 0x008fd00000000008 */
[----:B----4-:R-:W-:-:S08]  /*0600*/  DFMA R8, R16, R18, R8 ;  /* 0x000000121008722b */ /* 0x010fd00000000008 */
[----:B------:R-:W-:-:S11]  /*0610*/  DFMA R12, R20, R22, R8 ;  /* 0x00000016140c722b */ /* 0x000fd60000000008 */
.L_x_3:
[----:B------:R-:W-:Y:S05]  /*0620*/  @!P1 BRA `(.L_x_0) ;  /* 0x0000000000689947 */ /* 0x000fea0003800000 */
[----:B------:R-:W0:Y:S01]  /*0630*/  LDC.64 R20, c[0x0][0x380] ;  /* 0x0000e000ff147b82 */ /* 0x000e220000000a00 */
[----:B------:R-:W-:Y:S02]  /*0640*/  ISETP.NE.AND P0, PT, R4, 0x1, PT ;  /* 0x000000010400780c */ /* 0x000fe40003f05270 */
[----:B------:R-:W-:-:S04]  /*0650*/  LOP3.LUT R0, R0, 0x1, RZ, 0xc0, !PT ;  /* 0x0000000100007812 */ /* 0x000fc800078ec0ff */
[----:B------:R-:W-:Y:S01]  /*0660*/  ISETP.NE.U32.AND P1, PT, R0, 0x1, PT ;  /* 0x000000010000780c */ /* 0x000fe20003f25070 */
[----:B------:R-:W1:Y:S06]  /*0670*/  LDC.64 R14, c[0x0][0x388] ;  /* 0x0000e200ff0e7b82 */ /* 0x000e6c0000000a00 */
[-C--:B------:R-:W-:Y:S01]  /*0680*/  @P0 IADD3 R17, PT, PT, R24, R7.reuse, RZ ;  /* 0x0000000718110210 */ /* 0x080fe20007ffe0ff */
[----:B-----5:R-:W-:Y:S01]  /*0690*/  @P0 IMAD R23, R2, R7, R5 ;  /* 0x0000000702170224 */ /* 0x020fe200078e0205 */
[----:B------:R-:W2:Y:S08]  /*06a0*/  LDC.64 R10, c[0x0][0x380] ;  /* 0x0000e000ff0a7b82 */ /* 0x000eb00000000a00 */
[----:B------:R-:W3:Y:S01]  /*06b0*/  LDC.64 R8, c[0x0][0x388] ;  /* 0x0000e200ff087b82 */ /* 0x000ee20000000a00 */
[----:B0-----:R-:W-:Y:S01]  /*06c0*/  @P0 IMAD.WIDE R20, R17, 0x8, R20 ;  /* 0x0000000811140825 */ /* 0x001fe200078e0214 */
[----:B------:R-:W-:-:S04]  /*06d0*/  @P0 IADD3 R7, PT, PT, R7, 0x2, RZ ;  /* 0x0000000207070810 */ /* 0x000fc80007ffe0ff */
[----:B------:R-:W4:Y:S01]  /*06e0*/  @P0 LDG.E.64 R16, desc[UR4][R20.64] ;  /* 0x0000000414100981 */ /* 0x000f22000c1e1b00 */
[----:B-1----:R-:W-:-:S05]  /*06f0*/  @P0 IMAD.WIDE R22, R23, 0x8, R14 ;  /* 0x0000000817160825 */ /* 0x002fca00078e020e */
[----:B------:R-:W4:Y:S01]  /*0700*/  @P0 LDG.E.64 R14, desc[UR4][R22.64] ;  /* 0x00000004160e0981 */ /* 0x000f22000c1e1b00 */
[----:B------:R-:W-:Y:S01]  /*0710*/  @P0 IMAD.WIDE R18, R2, 0x8, R22 ;  /* 0x0000000802120825 */ /* 0x000fe200078e0216 */
[----:B------:R-:W-:-:S03]  /*0720*/  @!P1 IADD3 R25, PT, PT, R24, R7, RZ ;  /* 0x0000000718199210 */ /* 0x000fc60007ffe0ff */
[----:B------:R-:W-:Y:S02]  /*0730*/  @!P1 IMAD R27, R2, R7, R5 ;  /* 0x00000007021b9224 */ /* 0x000fe400078e0205 */
[----:B------:R-:W4:Y:S01]  /*0740*/  @P0 LDG.E.64 R6, desc[UR4][R20.64+0x8] ;  /* 0x0000080414060981 */ /* 0x000f22000c1e1b00 */
[----:B--2---:R-:W-:-:S03]  /*0750*/  @!P1 IMAD.WIDE R10, R25, 0x8, R10 ;  /* 0x00000008190a9825 */ /* 0x004fc600078e020a */
[----:B------:R-:W2:Y:S01]  /*0760*/  @P0 LDG.E.64 R18, desc[UR4][R18.64] ;  /* 0x0000000412120981 */ /* 0x000ea2000c1e1b00 */
[----:B---3--:R-:W-:-:S03]  /*0770*/  @!P1 IMAD.WIDE R8, R27, 0x8, R8 ;  /* 0x000000081b089825 */ /* 0x008fc600078e0208 */
[----:B------:R-:W3:Y:S04]  /*0780*/  @!P1 LDG.E.64 R10, desc[UR4][R10.64] ;  /* 0x000000040a0a9981 */ /* 0x000ee8000c1e1b00 */
[----:B------:R-:W3:Y:S01]  /*0790*/  @!P1 LDG.E.64 R8, desc[UR4][R8.64] ;  /* 0x0000000408089981 */ /* 0x000ee2000c1e1b00 */
[----:B----4-:R-:W-:-:S08]  /*07a0*/  @P0 DFMA R14, R16, R14, R12 ;  /* 0x0000000e100e022b */ /* 0x010fd0000000000c */
[----:B--2---:R-:W-:-:S08]  /*07b0*/  @P0 DFMA R12, R6, R18, R14 ;  /* 0x00000012060c022b */ /* 0x004fd0000000000e */
[----:B---3--:R-:W-:-:S11]  /*07c0*/  @!P1 DFMA R12, R10, R8, R12 ;  /* 0x000000080a0c922b */ /* 0x008fd6000000000c */
.L_x_0:
[----:B------:R-:W0:Y:S01]  /*07d0*/  LDC.64 R6, c[0x0][0x390] ;  /* 0x0000e400ff067b82 */ /* 0x000e220000000a00 */
[----:B-----5:R-:W-:-:S04]  /*07e0*/  IMAD R3, R3, R2, R5 ;  /* 0x0000000203037224 */ /* 0x020fc800078e0205 */
[----:B0-----:R-:W-:-:S05]  /*07f0*/  IMAD.WIDE R2, R3, 0x8, R6 ;  /* 0x0000000803027825 */ /* 0x001fca00078e0206 */
[----:B------:R-:W-:Y:S01]  /*0800*/  STG.E.64 desc[UR4][R2.64], R12 ;  /* 0x0000000c02007986 */ /* 0x000fe2000c101b04 */
[----:B------:R-:W-:Y:S05]  /*0810*/  EXIT ;  /* 0x000000000000794d */ /* 0x000fea0003800000 */
.L_x_4:
[----:B------:R-:W-:-:S00]  /*0820*/  BRA `(.L_x_4) ;  /* 0xfffffffc00fc7947 */ /* 0x000fc0000383ffff */
[----:B------:R-:W-:-:S00]  /*0830*/  NOP ;  /* 0x0000000000007918 */ /* 0x000fc00000000000 */
        /* <DEDUP_REMOVED lines=12> */
.L_x_5:


//--------------------- .nv.shared.reserved.0     --------------------------
	.section	.nv.shared.reserved.0,"aw",@nobits
	.weak		__nv_reservedSMEM_offset_0_alias
	.size		__nv_reservedSMEM_offset_0_alias, 0, 64
	.other		__nv_reservedSMEM_offset_0_alias,@"STO_CUDA_RESERVED_SHARED STV_DEFAULT"
__nv_reservedSMEM_offset_0_alias:
	.zero		0
	.zero		64


//--------------------- .nv.constant0._Z7gpu_dotPKdS0_PdPKiS3_S3_ --------------------------
	.section	.nv.constant0._Z7gpu_dotPKdS0_PdPKiS3_S3_,"a",@progbits
	.sectionflags	@""
	.align	4
.nv.constant0._Z7gpu_dotPKdS0_PdPKiS3_S3_:
	.zero		944


//--------------------- SYMBOLS --------------------------

	.type		.nv.reservedSmem.offset0,@object
	.size		.nv.reservedSmem.offset0,0x4
